//
// Generated by NVIDIA NVVM Compiler
//
// Compiler Build ID: CL-36424714
// Cuda compilation tools, release 13.0, V13.0.88
// Based on NVVM 20.0.0
//

.version 9.0
.target sm_100
.address_size 64

	// .globl	_Z23mma_16x16x32_simulationPK6__halfS1_Pf

.visible .entry _Z23mma_16x16x32_simulationPK6__halfS1_Pf(
	.param .u64 .ptr .align 1 _Z23mma_16x16x32_simulationPK6__halfS1_Pf_param_0,
	.param .u64 .ptr .align 1 _Z23mma_16x16x32_simulationPK6__halfS1_Pf_param_1,
	.param .u64 .ptr .align 1 _Z23mma_16x16x32_simulationPK6__halfS1_Pf_param_2
)
{
	.reg .pred 	%p<2>;
	.reg .b32 	%r<36>;
	.reg .b32 	%f<18>;
	.reg .b64 	%rd<9>;

	ld.param.u64 	%rd1, [_Z23mma_16x16x32_simulationPK6__halfS1_Pf_param_0];
	ld.param.u64 	%rd2, [_Z23mma_16x16x32_simulationPK6__halfS1_Pf_param_1];
	ld.param.u64 	%rd3, [_Z23mma_16x16x32_simulationPK6__halfS1_Pf_param_2];
	mov.u32 	%r1, %tid.x;
	setp.gt.u32 	%p1, %r1, 31;
	@%p1 bra 	$L__BB0_2;
	cvta.to.global.u64 	%rd4, %rd1;
	cvta.to.global.u64 	%rd5, %rd2;
	cvta.to.global.u64 	%rd6, %rd3;
	mov.b32 	%r2, 32;
	wmma.load.a.sync.aligned.row.m16n16k16.global.f16 	{%r3, %r4, %r5, %r6, %r7, %r8, %r9, %r10}, [%rd4], %r2;
	mov.b32 	%r11, 16;
	wmma.load.b.sync.aligned.col.m16n16k16.global.f16 	{%r12, %r13, %r14, %r15, %r16, %r17, %r18, %r19}, [%rd5], %r11;
	mov.f32 	%f1, 0f00000000;
	wmma.mma.sync.aligned.row.col.m16n16k16.f32.f32 {%f2, %f3, %f4, %f5, %f6, %f7, %f8, %f9}, {%r3, %r4, %r5, %r6, %r7, %r8, %r9, %r10}, {%r12, %r13, %r14, %r15, %r16, %r17, %r18, %r19}, {%f1, %f1, %f1, %f1, %f1, %f1, %f1, %f1};
	add.s64 	%rd7, %rd4, 32;
	wmma.load.a.sync.aligned.row.m16n16k16.global.f16 	{%r20, %r21, %r22, %r23, %r24, %r25, %r26, %r27}, [%rd7], %r2;
	add.s64 	%rd8, %rd5, 512;
	wmma.load.b.sync.aligned.col.m16n16k16.global.f16 	{%r28, %r29, %r30, %r31, %r32, %r33, %r34, %r35}, [%rd8], %r11;
	wmma.mma.sync.aligned.row.col.m16n16k16.f32.f32 {%f10, %f11, %f12, %f13, %f14, %f15, %f16, %f17}, {%r20, %r21, %r22, %r23, %r24, %r25, %r26, %r27}, {%r28, %r29, %r30, %r31, %r32, %r33, %r34, %r35}, {%f2, %f3, %f4, %f5, %f6, %f7, %f8, %f9};
	wmma.store.d.sync.aligned.row.m16n16k16.global.f32 	[%rd6], {%f10, %f11, %f12, %f13, %f14, %f15, %f16, %f17}, %r11;
$L__BB0_2:
	ret;

}
	// .globl	_Z13mma_full_gemmPK6__halfS1_Pfi
.visible .entry _Z13mma_full_gemmPK6__halfS1_Pfi(
	.param .u64 .ptr .align 1 _Z13mma_full_gemmPK6__halfS1_Pfi_param_0,
	.param .u64 .ptr .align 1 _Z13mma_full_gemmPK6__halfS1_Pfi_param_1,
	.param .u64 .ptr .align 1 _Z13mma_full_gemmPK6__halfS1_Pfi_param_2,
	.param .u32 _Z13mma_full_gemmPK6__halfS1_Pfi_param_3
)
{
	.reg .pred 	%p<7>;
	.reg .b32 	%r<116>;
	.reg .b32 	%f<125>;
	.reg .b64 	%rd<31>;

	ld.param.u64 	%rd7, [_Z13mma_full_gemmPK6__halfS1_Pfi_param_0];
	ld.param.u32 	%r17, [_Z13mma_full_gemmPK6__halfS1_Pfi_param_3];
	cvta.to.global.u64 	%rd29, %rd7;
	mov.u32 	%r18, %tid.x;
	setp.gt.u32 	%p1, %r18, 31;
	@%p1 bra 	$L__BB1_9;
	setp.gt.s32 	%p2, %r17, 0;
	mov.f32 	%f117, 0f00000000;
	mov.f32 	%f118, %f117;
	mov.f32 	%f119, %f117;
	mov.f32 	%f120, %f117;
	mov.f32 	%f121, %f117;
	mov.f32 	%f122, %f117;
	mov.f32 	%f123, %f117;
	mov.f32 	%f124, %f117;
	@%p2 bra 	$L__BB1_2;
	bra.uni 	$L__BB1_8;
$L__BB1_2:
	add.s32 	%r20, %r17, -1;
	shr.u32 	%r21, %r20, 4;
	add.s32 	%r1, %r21, 1;
	setp.lt.u32 	%p3, %r17, 49;
	mov.b32 	%r113, 0;
	mov.f32 	%f117, 0f00000000;
	mov.f32 	%f118, %f117;
	mov.f32 	%f119, %f117;
	mov.f32 	%f120, %f117;
	mov.f32 	%f121, %f117;
	mov.f32 	%f122, %f117;
	mov.f32 	%f123, %f117;
	mov.f32 	%f124, %f117;
	@%p3 bra 	$L__BB1_5;
	and.b32  	%r23, %r1, 536870908;
	neg.s32 	%r110, %r23;
	mov.f32 	%f117, 0f00000000;
	mov.b32 	%r111, 0;
	mov.u32 	%r113, %r111;
$L__BB1_4:
	ld.param.u64 	%rd26, [_Z13mma_full_gemmPK6__halfS1_Pfi_param_1];
	wmma.load.a.sync.aligned.row.m16n16k16.global.f16 	{%r24, %r25, %r26, %r27, %r28, %r29, %r30, %r31}, [%rd29], %r17;
	cvta.to.global.u64 	%rd10, %rd26;
	mul.wide.u32 	%rd11, %r111, 2;
	add.s64 	%rd12, %rd10, %rd11;
	mov.b32 	%r32, 16;
	wmma.load.b.sync.aligned.col.m16n16k16.global.f16 	{%r33, %r34, %r35, %r36, %r37, %r38, %r39, %r40}, [%rd12], %r32;
	wmma.mma.sync.aligned.row.col.m16n16k16.f32.f32 {%f61, %f62, %f63, %f64, %f65, %f66, %f67, %f68}, {%r24, %r25, %r26, %r27, %r28, %r29, %r30, %r31}, {%r33, %r34, %r35, %r36, %r37, %r38, %r39, %r40}, {%f124, %f123, %f122, %f121, %f120, %f119, %f118, %f117};
	add.s64 	%rd13, %rd29, 32;
	wmma.load.a.sync.aligned.row.m16n16k16.global.f16 	{%r41, %r42, %r43, %r44, %r45, %r46, %r47, %r48}, [%rd13], %r17;
	add.s64 	%rd14, %rd12, 512;
	wmma.load.b.sync.aligned.col.m16n16k16.global.f16 	{%r49, %r50, %r51, %r52, %r53, %r54, %r55, %r56}, [%rd14], %r32;
	wmma.mma.sync.aligned.row.col.m16n16k16.f32.f32 {%f69, %f70, %f71, %f72, %f73, %f74, %f75, %f76}, {%r41, %r42, %r43, %r44, %r45, %r46, %r47, %r48}, {%r49, %r50, %r51, %r52, %r53, %r54, %r55, %r56}, {%f61, %f62, %f63, %f64, %f65, %f66, %f67, %f68};
	add.s64 	%rd15, %rd29, 64;
	wmma.load.a.sync.aligned.row.m16n16k16.global.f16 	{%r57, %r58, %r59, %r60, %r61, %r62, %r63, %r64}, [%rd15], %r17;
	add.s64 	%rd16, %rd12, 1024;
	wmma.load.b.sync.aligned.col.m16n16k16.global.f16 	{%r65, %r66, %r67, %r68, %r69, %r70, %r71, %r72}, [%rd16], %r32;
	wmma.mma.sync.aligned.row.col.m16n16k16.f32.f32 {%f77, %f78, %f79, %f80, %f81, %f82, %f83, %f84}, {%r57, %r58, %r59, %r60, %r61, %r62, %r63, %r64}, {%r65, %r66, %r67, %r68, %r69, %r70, %r71, %r72}, {%f69, %f70, %f71, %f72, %f73, %f74, %f75, %f76};
	add.s64 	%rd17, %rd29, 96;
	wmma.load.a.sync.aligned.row.m16n16k16.global.f16 	{%r73, %r74, %r75, %r76, %r77, %r78, %r79, %r80}, [%rd17], %r17;
	add.s64 	%rd18, %rd12, 1536;
	wmma.load.b.sync.aligned.col.m16n16k16.global.f16 	{%r81, %r82, %r83, %r84, %r85, %r86, %r87, %r88}, [%rd18], %r32;
	wmma.mma.sync.aligned.row.col.m16n16k16.f32.f32 {%f124, %f123, %f122, %f121, %f120, %f119, %f118, %f117}, {%r73, %r74, %r75, %r76, %r77, %r78, %r79, %r80}, {%r81, %r82, %r83, %r84, %r85, %r86, %r87, %r88}, {%f77, %f78, %f79, %f80, %f81, %f82, %f83, %f84};
	add.s32 	%r113, %r113, 64;
	add.s32 	%r111, %r111, 1024;
	add.s64 	%rd29, %rd29, 128;
	add.s32 	%r110, %r110, 4;
	setp.ne.s32 	%p4, %r110, 0;
	@%p4 bra 	$L__BB1_4;
$L__BB1_5:
	add.s32 	%r89, %r17, -1;
	shr.u32 	%r90, %r89, 4;
	add.s32 	%r91, %r90, 1;
	and.b32  	%r10, %r91, 3;
	setp.eq.s32 	%p5, %r10, 0;
	@%p5 bra 	$L__BB1_8;
	ld.param.u64 	%rd25, [_Z13mma_full_gemmPK6__halfS1_Pfi_param_0];
	shl.b32 	%r115, %r113, 4;
	mul.wide.u32 	%rd19, %r113, 2;
	cvta.to.global.u64 	%rd20, %rd25;
	add.s64 	%rd30, %rd20, %rd19;
	neg.s32 	%r114, %r10;
$L__BB1_7:
	.pragma "nounroll";
	ld.param.u64 	%rd27, [_Z13mma_full_gemmPK6__halfS1_Pfi_param_1];
	wmma.load.a.sync.aligned.row.m16n16k16.global.f16 	{%r92, %r93, %r94, %r95, %r96, %r97, %r98, %r99}, [%rd30], %r17;
	cvta.to.global.u64 	%rd21, %rd27;
	mul.wide.u32 	%rd22, %r115, 2;
	add.s64 	%rd23, %rd21, %rd22;
	mov.b32 	%r100, 16;
	wmma.load.b.sync.aligned.col.m16n16k16.global.f16 	{%r101, %r102, %r103, %r104, %r105, %r106, %r107, %r108}, [%rd23], %r100;
	wmma.mma.sync.aligned.row.col.m16n16k16.f32.f32 {%f124, %f123, %f122, %f121, %f120, %f119, %f118, %f117}, {%r92, %r93, %r94, %r95, %r96, %r97, %r98, %r99}, {%r101, %r102, %r103, %r104, %r105, %r106, %r107, %r108}, {%f124, %f123, %f122, %f121, %f120, %f119, %f118, %f117};
	add.s32 	%r115, %r115, 256;
	add.s64 	%rd30, %rd30, 32;
	add.s32 	%r114, %r114, 1;
	setp.ne.s32 	%p6, %r114, 0;
	@%p6 bra 	$L__BB1_7;
$L__BB1_8:
	ld.param.u64 	%rd28, [_Z13mma_full_gemmPK6__halfS1_Pfi_param_2];
	cvta.to.global.u64 	%rd24, %rd28;
	mov.b32 	%r109, 16;
	wmma.store.d.sync.aligned.row.m16n16k16.global.f32 	[%rd24], {%f124, %f123, %f122, %f121, %f120, %f119, %f118, %f117}, %r109;
$L__BB1_9:
	ret;

}
	// .globl	_Z21mma_16x16x16_baselinePK6__halfS1_Pf
.visible .entry _Z21mma_16x16x16_baselinePK6__halfS1_Pf(
	.param .u64 .ptr .align 1 _Z21mma_16x16x16_baselinePK6__halfS1_Pf_param_0,
	.param .u64 .ptr .align 1 _Z21mma_16x16x16_baselinePK6__halfS1_Pf_param_1,
	.param .u64 .ptr .align 1 _Z21mma_16x16x16_baselinePK6__halfS1_Pf_param_2
)
{
	.reg .pred 	%p<2>;
	.reg .b32 	%r<20>;
	.reg .b32 	%f<10>;
	.reg .b64 	%rd<7>;

	ld.param.u64 	%rd1, [_Z21mma_16x16x16_baselinePK6__halfS1_Pf_param_0];
	ld.param.u64 	%rd2, [_Z21mma_16x16x16_baselinePK6__halfS1_Pf_param_1];
	ld.param.u64 	%rd3, [_Z21mma_16x16x16_baselinePK6__halfS1_Pf_param_2];
	mov.u32 	%r1, %tid.x;
	setp.gt.u32 	%p1, %r1, 31;
	@%p1 bra 	$L__BB2_2;
	cvta.to.global.u64 	%rd4, %rd1;
	cvta.to.global.u64 	%rd5, %rd2;
	cvta.to.global.u64 	%rd6, %rd3;
	mov.b32 	%r2, 32;
	wmma.load.a.sync.aligned.row.m16n16k16.global.f16 	{%r3, %r4, %r5, %r6, %r7, %r8, %r9, %r10}, [%rd4], %r2;
	mov.b32 	%r11, 16;
	wmma.load.b.sync.aligned.col.m16n16k16.global.f16 	{%r12, %r13, %r14, %r15, %r16, %r17, %r18, %r19}, [%rd5], %r11;
	mov.f32 	%f1, 0f00000000;
	wmma.mma.sync.aligned.row.col.m16n16k16.f32.f32 {%f2, %f3, %f4, %f5, %f6, %f7, %f8, %f9}, {%r3, %r4, %r5, %r6, %r7, %r8, %r9, %r10}, {%r12, %r13, %r14, %r15, %r16, %r17, %r18, %r19}, {%f1, %f1, %f1, %f1, %f1, %f1, %f1, %f1};
	wmma.store.d.sync.aligned.row.m16n16k16.global.f32 	[%rd6], {%f2, %f3, %f4, %f5, %f6, %f7, %f8, %f9}, %r11;
$L__BB2_2:
	ret;

}


// ===== COMPILED SASS (sm_100) =====

	.target	sm_100

	.elftype	@"ET_EXEC"


//--------------------- .note.nv.tkinfo           --------------------------
	.section	.note.nv.tkinfo,"",@"SHT_NOTE"
	.sectionflags	@"SHF_NOTE_NV_TKINFO"
	.tkinfo
        /*0018*/ 	.word	0x00000002
        /*0030*/ 	.string	""
        /*0030*/ 	.string	"ptxas"
        /*0030*/ 	.string	"Cuda compilation tools, release 13.0, V13.0.88"
        /*0030*/ 	.string	"Build cuda_13.0.r13.0/compiler.36424714_0"
        /*0030*/ 	.string	"-arch sm_100 -m 64 "



//--------------------- .note.nv.cuinfo           --------------------------
	.section	.note.nv.cuinfo,"",@"SHT_NOTE"
	.sectionflags	@"SHF_NOTE_NV_CUINFO"
        /*0018*/ 	.short	0x0002
        /*001a*/ 	.short	0x0064
        /*001c*/ 	.short	0x0082
	.zero		2


//--------------------- .nv.info                  --------------------------
	.section	.nv.info,"",@"SHT_CUDA_INFO"
	.align	4


	//----- nvinfo : EIATTR_REGCOUNT
	.align		4
        /*0000*/ 	.byte	0x04, 0x2f
        /*0002*/ 	.short	(.L_1 - .L_0)
	.align		4
.L_0:
        /*0004*/ 	.word	index@(_Z23mma_16x16x32_simulationPK6__halfS1_Pf)
        /*0008*/ 	.word	0x0000001c


	//----- nvinfo : EIATTR_FRAME_SIZE
	.align		4
.L_1:
        /*000c*/ 	.byte	0x04, 0x11
        /*000e*/ 	.short	(.L_3 - .L_2)
	.align		4
.L_2:
        /*0010*/ 	.word	index@(_Z23mma_16x16x32_simulationPK6__halfS1_Pf)
        /*0014*/ 	.word	0x00000000


	//----- nvinfo : EIATTR_REGCOUNT
	.align		4
.L_3:
        /*0018*/ 	.byte	0x04, 0x2f
        /*001a*/ 	.short	(.L_5 - .L_4)
	.align		4
.L_4:
        /*001c*/ 	.word	index@(_Z13mma_full_gemmPK6__halfS1_Pfi)
        /*0020*/ 	.word	0x00000020


	//----- nvinfo : EIATTR_FRAME_SIZE
	.align		4
.L_5:
        /*0024*/ 	.byte	0x04, 0x11
        /*0026*/ 	.short	(.L_7 - .L_6)
	.align		4
.L_6:
        /*0028*/ 	.word	index@(_Z13mma_full_gemmPK6__halfS1_Pfi)
        /*002c*/ 	.word	0x00000000


	//----- nvinfo : EIATTR_REGCOUNT
	.align		4
.L_7:
        /*0030*/ 	.byte	0x04, 0x2f
        /*0032*/ 	.short	(.L_9 - .L_8)
	.align		4
.L_8:
        /*0034*/ 	.word	index@(_Z21mma_16x16x16_baselinePK6__halfS1_Pf)
        /*0038*/ 	.word	0x00000016


	//----- nvinfo : EIATTR_FRAME_SIZE
	.align		4
.L_9:
        /*003c*/ 	.byte	0x04, 0x11
        /*003e*/ 	.short	(.L_11 - .L_10)
	.align		4
.L_10:
        /*0040*/ 	.word	index@(_Z21mma_16x16x16_baselinePK6__halfS1_Pf)
        /*0044*/ 	.word	0x00000000


	//----- nvinfo : EIATTR_MIN_STACK_SIZE
	.align		4
.L_11:
        /*0048*/ 	.byte	0x04, 0x12
        /*004a*/ 	.short	(.L_13 - .L_12)
	.align		4
.L_12:
        /*004c*/ 	.word	index@(_Z21mma_16x16x16_baselinePK6__halfS1_Pf)
        /*0050*/ 	.word	0x00000000


	//----- nvinfo : EIATTR_MIN_STACK_SIZE
	.align		4
.L_13:
        /*0054*/ 	.byte	0x04, 0x12
        /*0056*/ 	.short	(.L_15 - .L_14)
	.align		4
.L_14:
        /*0058*/ 	.word	index@(_Z13mma_full_gemmPK6__halfS1_Pfi)
        /*005c*/ 	.word	0x00000000


	//----- nvinfo : EIATTR_MIN_STACK_SIZE
	.align		4
.L_15:
        /*0060*/ 	.byte	0x04, 0x12
        /*0062*/ 	.short	(.L_17 - .L_16)
	.align		4
.L_16:
        /*0064*/ 	.word	index@(_Z23mma_16x16x32_simulationPK6__halfS1_Pf)
        /*0068*/ 	.word	0x00000000
.L_17:


//--------------------- .nv.compat                --------------------------
	.section	.nv.compat,"",@"SHT_CUDA_COMPAT_INFO"
	.align	4
        /*0000*/ 	.byte	0x02, 0x09, 0x00, 0x00, 0x02, 0x02, 0x01, 0x00, 0x02, 0x05, 0x05, 0x00, 0x03, 0x07, 0x01, 0x01
        /*0010*/ 	.byte	0x02, 0x03, 0x00, 0x00, 0x02, 0x06, 0x01, 0x00, 0x04, 0x0b, 0x08, 0x00, 0x09, 0x00, 0x00, 0x00
        /*0020*/ 	.byte	0x00, 0x00, 0x00, 0x00


//--------------------- .nv.info._Z21mma_16x16x16_baselinePK6__halfS1_Pf --------------------------
	.section	.nv.info._Z21mma_16x16x16_baselinePK6__halfS1_Pf,"",@"SHT_CUDA_INFO"
	.sectionflags	@""
	.align	4


	//----- nvinfo : EIATTR_CUDA_API_VERSION
	.align		4
        /*0000*/ 	.byte	0x04, 0x37
        /*0002*/ 	.short	(.L_19 - .L_18)
.L_18:
        /*0004*/ 	.word	0x00000082


	//----- nvinfo : EIATTR_KPARAM_INFO
	.align		4
.L_19:
        /*0008*/ 	.byte	0x04, 0x17
        /*000a*/ 	.short	(.L_21 - .L_20)
.L_20:
        /*000c*/ 	.word	0x00000000
        /*0010*/ 	.short	0x0002
        /*0012*/ 	.short	0x0010
        /*0014*/ 	.byte	0x00, 0xf5, 0x21, 0x00


	//----- nvinfo : EIATTR_KPARAM_INFO
	.align		4
.L_21:
        /*0018*/ 	.byte	0x04, 0x17
        /*001a*/ 	.short	(.L_23 - .L_22)
.L_22:
        /*001c*/ 	.word	0x00000000
        /*0020*/ 	.short	0x0001
        /*0022*/ 	.short	0x0008
        /*0024*/ 	.byte	0x00, 0xf5, 0x21, 0x00


	//----- nvinfo : EIATTR_KPARAM_INFO
	.align		4
.L_23:
        /*0028*/ 	.byte	0x04, 0x17
        /*002a*/ 	.short	(.L_25 - .L_24)
.L_24:
        /*002c*/ 	.word	0x00000000
        /*0030*/ 	.short	0x0000
        /*0032*/ 	.short	0x0000
        /*0034*/ 	.byte	0x00, 0xf5, 0x21, 0x00


	//----- nvinfo : EIATTR_SPARSE_MMA_MASK
	.align		4
.L_25:
        /*0038*/ 	.byte	0x03, 0x50
        /*003a*/ 	.short	0x0000


	//----- nvinfo : EIATTR_WMMA_USED
	.align		4
        /*003c*/ 	.byte	0x01, 0x2b
	.zero		2


	//----- nvinfo : EIATTR_MAXREG_COUNT
	.align		4
        /*0040*/ 	.byte	0x03, 0x1b
        /*0042*/ 	.short	0x00ff


	//----- nvinfo : EIATTR_MERCURY_ISA_VERSION
	.align		4
        /*0044*/ 	.byte	0x03, 0x5f
        /*0046*/ 	.short	0x0101


	//----- nvinfo : EIATTR_VRC_CTA_INIT_COUNT
	.align		4
        /*0048*/ 	.byte	0x02, 0x4a
	.zero		1
	.zero		1


	//----- nvinfo : EIATTR_EXIT_INSTR_OFFSETS
	.align		4
        /*004c*/ 	.byte	0x04, 0x1c
        /*004e*/ 	.short	(.L_27 - .L_26)


	//   ....[0]....
.L_26:
        /*0050*/ 	.word	0x00000030


	//   ....[1]....
        /*0054*/ 	.word	0x00000210


	//----- nvinfo : EIATTR_CBANK_PARAM_SIZE
	.align		4
.L_27:
        /*0058*/ 	.byte	0x03, 0x19
        /*005a*/ 	.short	0x0018


	//----- nvinfo : EIATTR_PARAM_CBANK
	.align		4
        /*005c*/ 	.byte	0x04, 0x0a
        /*005e*/ 	.short	(.L_29 - .L_28)
	.align		4
.L_28:
        /*0060*/ 	.word	index@(.nv.constant0._Z21mma_16x16x16_baselinePK6__halfS1_Pf)
        /*0064*/ 	.short	0x0380
        /*0066*/ 	.short	0x0018


	//----- nvinfo : EIATTR_SW_WAR
	.align		4
.L_29:
        /*0068*/ 	.byte	0x04, 0x36
        /*006a*/ 	.short	(.L_31 - .L_30)
.L_30:
        /*006c*/ 	.word	0x00000008
.L_31:


//--------------------- .nv.info._Z13mma_full_gemmPK6__halfS1_Pfi --------------------------
	.section	.nv.info._Z13mma_full_gemmPK6__halfS1_Pfi,"",@"SHT_CUDA_INFO"
	.sectionflags	@""
	.align	4


	//----- nvinfo : EIATTR_CUDA_API_VERSION
	.align		4
        /*0000*/ 	.byte	0x04, 0x37
        /*0002*/ 	.short	(.L_33 - .L_32)
.L_32:
        /*0004*/ 	.word	0x00000082


	//----- nvinfo : EIATTR_KPARAM_INFO
	.align		4
.L_33:
        /*0008*/ 	.byte	0x04, 0x17
        /*000a*/ 	.short	(.L_35 - .L_34)
.L_34:
        /*000c*/ 	.word	0x00000000
        /*0010*/ 	.short	0x0003
        /*0012*/ 	.short	0x0018
        /*0014*/ 	.byte	0x00, 0xf0, 0x11, 0x00


	//----- nvinfo : EIATTR_KPARAM_INFO
	.align		4
.L_35:
        /*0018*/ 	.byte	0x04, 0x17
        /*001a*/ 	.short	(.L_37 - .L_36)
.L_36:
        /*001c*/ 	.word	0x00000000
        /*0020*/ 	.short	0x0002
        /*0022*/ 	.short	0x0010
        /*0024*/ 	.byte	0x00, 0xf5, 0x21, 0x00


	//----- nvinfo : EIATTR_KPARAM_INFO
	.align		4
.L_37:
        /*0028*/ 	.byte	0x04, 0x17
        /*002a*/ 	.short	(.L_39 - .L_38)
.L_38:
        /*002c*/ 	.word	0x00000000
        /*0030*/ 	.short	0x0001
        /*0032*/ 	.short	0x0008
        /*0034*/ 	.byte	0x00, 0xf5, 0x21, 0x00


	//----- nvinfo : EIATTR_KPARAM_INFO
	.align		4
.L_39:
        /*0038*/ 	.byte	0x04, 0x17
        /*003a*/ 	.short	(.L_41 - .L_40)
.L_40:
        /*003c*/ 	.word	0x00000000
        /*0040*/ 	.short	0x0000
        /*0042*/ 	.short	0x0000
        /*0044*/ 	.byte	0x00, 0xf5, 0x21, 0x00


	//----- nvinfo : EIATTR_SPARSE_MMA_MASK
	.align		4
.L_41:
        /*0048*/ 	.byte	0x03, 0x50
        /*004a*/ 	.short	0x0000


	//----- nvinfo : EIATTR_WMMA_USED
	.align		4
        /*004c*/ 	.byte	0x01, 0x2b
	.zero		2


	//----- nvinfo : EIATTR_MAXREG_COUNT
	.align		4
        /*0050*/ 	.byte	0x03, 0x1b
        /*0052*/ 	.short	0x00ff


	//----- nvinfo : EIATTR_MERCURY_ISA_VERSION
	.align		4
        /*0054*/ 	.byte	0x03, 0x5f
        /*0056*/ 	.short	0x0101


	//----- nvinfo : EIATTR_VRC_CTA_INIT_COUNT
	.align		4
        /*0058*/ 	.byte	0x02, 0x4a
	.zero		1
	.zero		1


	//----- nvinfo : EIATTR_EXIT_INSTR_OFFSETS
	.align		4
        /*005c*/ 	.byte	0x04, 0x1c
        /*005e*/ 	.short	(.L_43 - .L_42)


	//   ....[0]....
.L_42:
        /*0060*/ 	.word	0x00000040


	//   ....[1]....
        /*0064*/ 	.word	0x00000900


	//----- nvinfo : EIATTR_CBANK_PARAM_SIZE
	.align		4
.L_43:
        /*0068*/ 	.byte	0x03, 0x19
        /*006a*/ 	.short	0x001c


	//----- nvinfo : EIATTR_PARAM_CBANK
	.align		4
        /*006c*/ 	.byte	0x04, 0x0a
        /*006e*/ 	.short	(.L_45 - .L_44)
	.align		4
.L_44:
        /*0070*/ 	.word	index@(.nv.constant0._Z13mma_full_gemmPK6__halfS1_Pfi)
        /*0074*/ 	.short	0x0380
        /*0076*/ 	.short	0x001c


	//----- nvinfo : EIATTR_SW_WAR
	.align		4
.L_45:
        /*0078*/ 	.byte	0x04, 0x36
        /*007a*/ 	.short	(.L_47 - .L_46)
.L_46:
        /*007c*/ 	.word	0x00000008
.L_47:


//--------------------- .nv.info._Z23mma_16x16x32_simulationPK6__halfS1_Pf --------------------------
	.section	.nv.info._Z23mma_16x16x32_simulationPK6__halfS1_Pf,"",@"SHT_CUDA_INFO"
	.sectionflags	@""
	.align	4


	//----- nvinfo : EIATTR_CUDA_API_VERSION
	.align		4
        /*0000*/ 	.byte	0x04, 0x37
        /*0002*/ 	.short	(.L_49 - .L_48)
.L_48:
        /*0004*/ 	.word	0x00000082


	//----- nvinfo : EIATTR_KPARAM_INFO
	.align		4
.L_49:
        /*0008*/ 	.byte	0x04, 0x17
        /*000a*/ 	.short	(.L_51 - .L_50)
.L_50:
        /*000c*/ 	.word	0x00000000
        /*0010*/ 	.short	0x0002
        /*0012*/ 	.short	0x0010
        /*0014*/ 	.byte	0x00, 0xf5, 0x21, 0x00


	//----- nvinfo : EIATTR_KPARAM_INFO
	.align		4
.L_51:
        /*0018*/ 	.byte	0x04, 0x17
        /*001a*/ 	.short	(.L_53 - .L_52)
.L_52:
        /*001c*/ 	.word	0x00000000
        /*0020*/ 	.short	0x0001
        /*0022*/ 	.short	0x0008
        /*0024*/ 	.byte	0x00, 0xf5, 0x21, 0x00


	//----- nvinfo : EIATTR_KPARAM_INFO
	.align		4
.L_53:
        /*0028*/ 	.byte	0x04, 0x17
        /*002a*/ 	.short	(.L_55 - .L_54)
.L_54:
        /*002c*/ 	.word	0x00000000
        /*0030*/ 	.short	0x0000
        /*0032*/ 	.short	0x0000
        /*0034*/ 	.byte	0x00, 0xf5, 0x21, 0x00


	//----- nvinfo : EIATTR_SPARSE_MMA_MASK
	.align		4
.L_55:
        /*0038*/ 	.byte	0x03, 0x50
        /*003a*/ 	.short	0x0000


	//----- nvinfo : EIATTR_WMMA_USED
	.align		4
        /*003c*/ 	.byte	0x01, 0x2b
	.zero		2


	//----- nvinfo : EIATTR_MAXREG_COUNT
	.align		4
        /*0040*/ 	.byte	0x03, 0x1b
        /*0042*/ 	.short	0x00ff


	//----- nvinfo : EIATTR_MERCURY_ISA_VERSION
	.align		4
        /*0044*/ 	.byte	0x03, 0x5f
        /*0046*/ 	.short	0x0101


	//----- nvinfo : EIATTR_VRC_CTA_INIT_COUNT
	.align		4
        /*0048*/ 	.byte	0x02, 0x4a
	.zero		1
	.zero		1


	//----- nvinfo : EIATTR_EXIT_INSTR_OFFSETS
	.align		4
        /*004c*/ 	.byte	0x04, 0x1c
        /*004e*/ 	.short	(.L_57 - .L_56)


	//   ....[0]....
.L_56:
        /*0050*/ 	.word	0x00000030


	//   ....[1]....
        /*0054*/ 	.word	0x00000330


	//----- nvinfo : EIATTR_CBANK_PARAM_SIZE
	.align		4
.L_57:
        /*0058*/ 	.byte	0x03, 0x19
        /*005a*/ 	.short	0x0018


	//----- nvinfo : EIATTR_PARAM_CBANK
	.align		4
        /*005c*/ 	.byte	0x04, 0x0a
        /*005e*/ 	.short	(.L_59 - .L_58)
	.align		4
.L_58:
        /*0060*/ 	.word	index@(.nv.constant0._Z23mma_16x16x32_simulationPK6__halfS1_Pf)
        /*0064*/ 	.short	0x0380
        /*0066*/ 	.short	0x0018


	//----- nvinfo : EIATTR_SW_WAR
	.align		4
.L_59:
        /*0068*/ 	.byte	0x04, 0x36
        /*006a*/ 	.short	(.L_61 - .L_60)
.L_60:
        /*006c*/ 	.word	0x00000008
.L_61:


//--------------------- .nv.callgraph             --------------------------
	.section	.nv.callgraph,"",@"SHT_CUDA_CALLGRAPH"
	.align	4
	.sectionentsize	8
	.align		4
        /*0000*/ 	.word	0x00000000
	.align		4
        /*0004*/ 	.word	0xffffffff
	.align		4
        /*0008*/ 	.word	0x00000000
	.align		4
        /*000c*/ 	.word	0xfffffffe
	.align		4
        /*0010*/ 	.word	0x00000000
	.align		4
        /*0014*/ 	.word	0xfffffffd
	.align		4
        /*0018*/ 	.word	0x00000000
	.align		4
        /*001c*/ 	.word	0xfffffffc


//--------------------- .text._Z21mma_16x16x16_baselinePK6__halfS1_Pf --------------------------
	.section	.text._Z21mma_16x16x16_baselinePK6__halfS1_Pf,"ax",@progbits
	.align	128
        .global         _Z21mma_16x16x16_baselinePK6__halfS1_Pf
        .type           _Z21mma_16x16x16_baselinePK6__halfS1_Pf,@function
        .size           _Z21mma_16x16x16_baselinePK6__halfS1_Pf,(.L_x_7 - _Z21mma_16x16x16_baselinePK6__halfS1_Pf)
        .other          _Z21mma_16x16x16_baselinePK6__halfS1_Pf,@"STO_CUDA_ENTRY STV_DEFAULT"
_Z21mma_16x16x16_baselinePK6__halfS1_Pf:
.text._Z21mma_16x16x16_baselinePK6__halfS1_Pf:
[----:B------:R-:W-:Y:S01]  /*0000*/  LDC R1, c[0x0][0x37c] ;  /* 0x0000df00ff017b82 */ /* 0x000fe20000000800 */
[----:B------:R-:W0:Y:S02]  /*0010*/  S2R R0, SR_TID.X ;  /* 0x0000000000007919 */ /* 0x000e240000002100 */
[----:B0-----:R-:W-:-:S13]  /*0020*/  ISETP.GT.U32.AND P0, PT, R0, 0x1f, PT ;  /* 0x0000001f0000780c */ /* 0x001fda0003f04070 */
[----:B------:R-:W-:Y:S05]  /*0030*/  @P0 EXIT ;  /* 0x000000000000094d */ /* 0x000fea0003800000 */
[----:B------:R-:W0:Y:S01]  /*0040*/  S2R R9, SR_LANEID ;  /* 0x0000000000097919 */ /* 0x000e220000000000 */
[----:B------:R-:W1:Y:S01]  /*0050*/  LDCU.128 UR8, c[0x0][0x380] ;  /* 0x00007000ff0877ac */ /* 0x000e620008000c00 */
[----:B------:R-:W-:Y:S01]  /*0060*/  IMAD.MOV.U32 R3, RZ, RZ, RZ ;  /* 0x000000ffff037224 */ /* 0x000fe200078e00ff */
[----:B------:R-:W2:Y:S01]  /*0070*/  LDCU.64 UR4, c[0x0][0x358] ;  /* 0x00006b00ff0477ac */ /* 0x000ea20008000a00 */
[----:B------:R-:W3:Y:S01]  /*0080*/  LDCU.64 UR6, c[0x0][0x390] ;  /* 0x00007200ff0677ac */ /* 0x000ee20008000a00 */
[----:B0-----:R-:W-:Y:S02]  /*0090*/  LOP3.LUT R2, R9, 0x3, RZ, 0xc0, !PT ;  /* 0x0000000309027812 */ /* 0x001fe400078ec0ff */
[----:B------:R-:W-:-:S05]  /*00a0*/  SHF.R.U32.HI R9, RZ, 0x2, R9 ;  /* 0x00000002ff097819 */ /* 0x000fca0000011609 */
[----:B------:R-:W-:-:S04]  /*00b0*/  IMAD.WIDE.U32 R4, R9, 0x10, R2 ;  /* 0x0000001009047825 */ /* 0x000fc800078e0002 */
[----:B------:R-:W-:Y:S01]  /*00c0*/  IMAD.WIDE.U32 R8, R9, 0x8, R2 ;  /* 0x0000000809087825 */ /* 0x000fe200078e0002 */
[----:B-1----:R-:W-:Y:S02]  /*00d0*/  LEA R2, P0, R4, UR8, 0x2 ;  /* 0x0000000804027c11 */ /* 0x002fe4000f8010ff */
[----:B------:R-:W-:Y:S02]  /*00e0*/  LEA R10, P1, R8, UR10, 0x2 ;  /* 0x0000000a080a7c11 */ /* 0x000fe4000f8210ff */
[----:B------:R-:W-:Y:S02]  /*00f0*/  LEA.HI.X R3, R4, UR9, R5, 0x2, P0 ;  /* 0x0000000904037c11 */ /* 0x000fe400080f1405 */
[----:B------:R-:W-:-:S03]  /*0100*/  LEA.HI.X R11, R8, UR11, R9, 0x2, P1 ;  /* 0x0000000b080b7c11 */ /* 0x000fc600088f1409 */
[----:B--2---:R-:W2:Y:S04]  /*0110*/  LDG.E R4, desc[UR4][R2.64] ;  /* 0x0000000402047981 */ /* 0x004ea8000c1e1900 */
[----:B------:R-:W2:Y:S04]  /*0120*/  LDG.E R5, desc[UR4][R2.64+0x200] ;  /* 0x0002000402057981 */ /* 0x000ea8000c1e1900 */
[----:B------:R-:W2:Y:S04]  /*0130*/  LDG.E R6, desc[UR4][R2.64+0x10] ;  /* 0x0000100402067981 */ /* 0x000ea8000c1e1900 */
[----:B------:R-:W2:Y:S04]  /*0140*/  LDG.E R7, desc[UR4][R2.64+0x210] ;  /* 0x0002100402077981 */ /* 0x000ea8000c1e1900 */
[----:B------:R-:W2:Y:S04]  /*0150*/  LDG.E R12, desc[UR4][R10.64] ;  /* 0x000000040a0c7981 */ /* 0x000ea8000c1e1900 */
[----:B------:R-:W2:Y:S04]  /*0160*/  LDG.E R13, desc[UR4][R10.64+0x10] ;  /* 0x000010040a0d7981 */ /* 0x000ea8000c1e1900 */
[----:B------:R-:W4:Y:S04]  /*0170*/  LDG.E R14, desc[UR4][R10.64+0x100] ;  /* 0x000100040a0e7981 */ /* 0x000f28000c1e1900 */
[----:B------:R-:W4:Y:S01]  /*0180*/  LDG.E R15, desc[UR4][R10.64+0x110] ;  /* 0x000110040a0f7981 */ /* 0x000f22000c1e1900 */
[C---:B--2---:R-:W-:Y:S08]  /*0190*/  HMMA.16816.F32 R16, R4.reuse, R12, RZ ;  /* 0x0000000c0410723c */ /* 0x044ff000000018ff */
[----:B----4-:R-:W-:Y:S01]  /*01a0*/  HMMA.16816.F32 R12, R4, R14, RZ ;  /* 0x0000000e040c723c */ /* 0x010fe200000018ff */
[----:B---3--:R-:W-:-:S04]  /*01b0*/  LEA R4, P0, R8, UR6, 0x3 ;  /* 0x0000000608047c11 */ /* 0x008fc8000f8018ff */
[----:B------:R-:W-:-:S06]  /*01c0*/  LEA.HI.X R5, R8, UR7, R9, 0x3, P0 ;  /* 0x0000000708057c11 */ /* 0x000fcc00080f1c09 */
[----:B------:R-:W-:Y:S04]  /*01d0*/  STG.E.64 desc[UR4][R4.64], R16 ;  /* 0x0000001004007986 */ /* 0x000fe8000c101b04 */
[----:B------:R-:W-:Y:S04]  /*01e0*/  STG.E.64 desc[UR4][R4.64+0x200], R18 ;  /* 0x0002001204007986 */ /* 0x000fe8000c101b04 */
[----:B------:R-:W-:Y:S04]  /*01f0*/  STG.E.64 desc[UR4][R4.64+0x20], R12 ;  /* 0x0000200c04007986 */ /* 0x000fe8000c101b04 */
[----:B------:R-:W-:Y:S01]  /*0200*/  STG.E.64 desc[UR4][R4.64+0x220], R14 ;  /* 0x0002200e04007986 */ /* 0x000fe2000c101b04 */
[----:B------:R-:W-:Y:S05]  /*0210*/  EXIT ;  /* 0x000000000000794d */ /* 0x000fea0003800000 */
.L_x_0:
[----:B------:R-:W-:-:S00]  /*0220*/  BRA `(.L_x_0) ;  /* 0xfffffffc00fc7947 */ /* 0x000fc0000383ffff */
[----:B------:R-:W-:-:S00]  /*0230*/  NOP ;  /* 0x0000000000007918 */ /* 0x000fc00000000000 */
        /* <DEDUP_REMOVED lines=12> */
.L_x_7:


//--------------------- .text._Z13mma_full_gemmPK6__halfS1_Pfi --------------------------
	.section	.text._Z13mma_full_gemmPK6__halfS1_Pfi,"ax",@progbits
	.align	128
        .global         _Z13mma_full_gemmPK6__halfS1_Pfi
        .type           _Z13mma_full_gemmPK6__halfS1_Pfi,@function
        .size           _Z13mma_full_gemmPK6__halfS1_Pfi,(.L_x_8 - _Z13mma_full_gemmPK6__halfS1_Pfi)
        .other          _Z13mma_full_gemmPK6__halfS1_Pfi,@"STO_CUDA_ENTRY STV_DEFAULT"
_Z13mma_full_gemmPK6__halfS1_Pfi:
.text._Z13mma_full_gemmPK6__halfS1_Pfi:
[----:B------:R-:W-:Y:S01]  /*0000*/  LDC R1, c[0x0][0x37c] ;  /* 0x0000df00ff017b82 */ /* 0x000fe20000000800 */
[----:B------:R-:W0:Y:S01]  /*0010*/  S2R R0, SR_TID.X ;  /* 0x0000000000007919 */ /* 0x000e220000002100 */
[----:B------:R-:W1:Y:S01]  /*0020*/  LDCU.64 UR12, c[0x0][0x380] ;  /* 0x00007000ff0c77ac */ /* 0x000e620008000a00 */
[----:B0-----:R-:W-:-:S13]  /*0030*/  ISETP.GT.U32.AND P0, PT, R0, 0x1f, PT ;  /* 0x0000001f0000780c */ /* 0x001fda0003f04070 */
[----:B-1----:R-:W-:Y:S05]  /*0040*/  @P0 EXIT ;  /* 0x000000000000094d */ /* 0x002fea0003800000 */
[----:B------:R-:W0:Y:S01]  /*0050*/  LDC R0, c[0x0][0x398] ;  /* 0x0000e600ff007b82 */ /* 0x000e220000000800 */
[----:B------:R-:W1:Y:S01]  /*0060*/  LDCU.64 UR10, c[0x0][0x358] ;  /* 0x00006b00ff0a77ac */ /* 0x000e620008000a00 */
[----:B------:R-:W-:Y:S02]  /*0070*/  CS2R R10, SRZ ;  /* 0x00000000000a7805 */ /* 0x000fe4000001ff00 */
[----:B------:R-:W-:Y:S02]  /*0080*/  CS2R R8, SRZ ;  /* 0x0000000000087805 */ /* 0x000fe4000001ff00 */
[----:B------:R-:W-:Y:S02]  /*0090*/  CS2R R6, SRZ ;  /* 0x0000000000067805 */ /* 0x000fe4000001ff00 */
[----:B------:R-:W-:Y:S02]  /*00a0*/  CS2R R4, SRZ ;  /* 0x0000000000047805 */ /* 0x000fe4000001ff00 */
[----:B0-----:R-:W-:-:S13]  /*00b0*/  ISETP.GT.AND P0, PT, R0, RZ, PT ;  /* 0x000000ff0000720c */ /* 0x001fda0003f04270 */
[----:B-1----:R-:W-:Y:S05]  /*00c0*/  @!P0 BRA `(.L_x_1) ;  /* 0x0000000400dc8947 */ /* 0x002fea0003800000 */
[C---:B------:R-:W-:Y:S01]  /*00d0*/  ISETP.GE.U32.AND P0, PT, R0.reuse, 0x31, PT ;  /* 0x000000310000780c */ /* 0x040fe20003f06070 */
[----:B------:R-:W-:Y:S01]  /*00e0*/  VIADD R2, R0, 0xffffffff ;  /* 0xffffffff00027836 */ /* 0x000fe20000000000 */
[----:B------:R-:W-:Y:S01]  /*00f0*/  UMOV UR4, URZ ;  /* 0x000000ff00047c82 */ /* 0x000fe20008000000 */
[----:B------:R-:W-:Y:S02]  /*0100*/  CS2R R10, SRZ ;  /* 0x00000000000a7805 */ /* 0x000fe4000001ff00 */
[----:B------:R-:W-:Y:S02]  /*0110*/  CS2R R8, SRZ ;  /* 0x0000000000087805 */ /* 0x000fe4000001ff00 */
[----:B------:R-:W-:Y:S02]  /*0120*/  CS2R R6, SRZ ;  /* 0x0000000000067805 */ /* 0x000fe4000001ff00 */
[----:B------:R-:W-:Y:S02]  /*0130*/  CS2R R4, SRZ ;  /* 0x0000000000047805 */ /* 0x000fe4000001ff00 */
[----:B------:R-:W-:-:S02]  /*0140*/  LEA.HI R2, R2, 0x1, RZ, 0x1c ;  /* 0x0000000102027811 */ /* 0x000fc400078fe0ff */
[----:B------:R-:W-:Y:S05]  /*0150*/  @!P0 BRA `(.L_x_2) ;  /* 0x0000000400148947 */ /* 0x000fea0003800000 */
[----:B------:R-:W0:Y:S01]  /*0160*/  S2R R3, SR_LANEID ;  /* 0x0000000000037919 */ /* 0x000e220000000000 */
[----:B------:R-:W-:Y:S01]  /*0170*/  SHF.R.U32.HI R26, RZ, 0x1, R0 ;  /* 0x00000001ff1a7819 */ /* 0x000fe20000011600 */
[----:B------:R-:W-:Y:S01]  /*0180*/  IMAD.MOV.U32 R23, RZ, RZ, RZ ;  /* 0x000000ffff177224 */ /* 0x000fe200078e00ff */
[----:B------:R-:W-:Y:S01]  /*0190*/  LOP3.LUT R2, R2, 0x1ffffffc, RZ, 0xc0, !PT ;  /* 0x1ffffffc02027812 */ /* 0x000fe200078ec0ff */
[----:B------:R-:W-:Y:S01]  /*01a0*/  IMAD.MOV.U32 R11, RZ, RZ, RZ ;  /* 0x000000ffff0b7224 */ /* 0x000fe200078e00ff */
[----:B------:R-:W1:Y:S03]  /*01b0*/  LDCU.64 UR8, c[0x0][0x388] ;  /* 0x00007100ff0877ac */ /* 0x000e660008000a00 */
[----:B------:R-:W-:Y:S01]  /*01c0*/  IMAD.MOV R16, RZ, RZ, -R2 ;  /* 0x000000ffff107224 */ /* 0x000fe200078e0a02 */
[----:B------:R-:W-:Y:S01]  /*01d0*/  UMOV UR5, URZ ;  /* 0x000000ff00057c82 */ /* 0x000fe20008000000 */
[----:B------:R-:W-:Y:S01]  /*01e0*/  UMOV UR4, URZ ;  /* 0x000000ff00047c82 */ /* 0x000fe20008000000 */
[----:B0-----:R-:W-:-:S02]  /*01f0*/  LOP3.LUT R22, R3, 0x3, RZ, 0xc0, !PT ;  /* 0x0000000303167812 */ /* 0x001fc400078ec0ff */
[----:B------:R-:W-:-:S05]  /*0200*/  SHF.R.U32.HI R3, RZ, 0x2, R3 ;  /* 0x00000002ff037819 */ /* 0x000fca0000011603 */
[----:B------:R-:W-:-:S04]  /*0210*/  IMAD.WIDE.U32 R26, R3, R26, R22 ;  /* 0x0000001a031a7225 */ /* 0x000fc800078e0016 */
[----:B------:R-:W-:Y:S01]  /*0220*/  IMAD.WIDE.U32 R22, R3, 0x8, R22 ;  /* 0x0000000803167825 */ /* 0x000fe200078e0016 */
[----:B------:R-:W-:-:S04]  /*0230*/  SHF.L.U64.HI R2, R26, 0x2, R27 ;  /* 0x000000021a027819 */ /* 0x000fc8000001021b */
[----:B-1----:R-:W-:-:S07]  /*0240*/  SHF.L.U64.HI R3, R22, 0x2, R23 ;  /* 0x0000000216037819 */ /* 0x002fce0000010217 */
.L_x_3:
[----:B------:R-:W-:Y:S01]  /*0250*/  UIMAD.WIDE.U32 UR6, UR5, 0x2, UR8 ;  /* 0x00000002050678a5 */ /* 0x000fe2000f8e0008 */
[----:B------:R-:W-:-:S04]  /*0260*/  LEA R24, P0, R26, UR12, 0x2 ;  /* 0x0000000c1a187c11 */ /* 0x000fc8000f8010ff */
[----:B------:R-:W-:Y:S02]  /*0270*/  IADD3.X R25, PT, PT, R2, UR13, RZ, P0, !PT ;  /* 0x0000000d02197c10 */ /* 0x000fe400087fe4ff */
[----:B------:R-:W-:Y:S01]  /*0280*/  LEA R18, P1, R22, UR6, 0x2 ;  /* 0x0000000616127c11 */ /* 0x000fe2000f8210ff */
[----:B------:R-:W-:-:S03]  /*0290*/  IMAD.WIDE.U32 R28, R0, 0x10, R24 ;  /* 0x00000010001c7825 */ /* 0x000fc600078e0018 */
[----:B------:R-:W-:Y:S01]  /*02a0*/  IADD3.X R19, PT, PT, R3, UR7, RZ, P1, !PT ;  /* 0x0000000703137c10 */ /* 0x000fe20008ffe4ff */
[----:B------:R-:W2:Y:S04]  /*02b0*/  LDG.E R12, desc[UR10][R24.64] ;  /* 0x0000000a180c7981 */ /* 0x000ea8000c1e1900 */
[----:B------:R-:W2:Y:S04]  /*02c0*/  LDG.E R14, desc[UR10][R24.64+0x10] ;  /* 0x0000100a180e7981 */ /* 0x000ea8000c1e1900 */
[----:B------:R-:W2:Y:S04]  /*02d0*/  LDG.E R20, desc[UR10][R18.64] ;  /* 0x0000000a12147981 */ /* 0x000ea8000c1e1900 */
[----:B------:R-:W2:Y:S04]  /*02e0*/  LDG.E R21, desc[UR10][R18.64+0x10] ;  /* 0x0000100a12157981 */ /* 0x000ea8000c1e1900 */
[----:B------:R-:W2:Y:S04]  /*02f0*/  LDG.E R13, desc[UR10][R28.64] ;  /* 0x0000000a1c0d7981 */ /* 0x000ea8000c1e1900 */
[----:B------:R-:W2:Y:S02]  /*0300*/  LDG.E R15, desc[UR10][R28.64+0x10] ;  /* 0x0000100a1c0f7981 */ /* 0x000ea4000c1e1900 */
[C---:B--2---:R-:W-:Y:S02]  /*0310*/  HMMA.16816.F32 R4, R12.reuse, R20, R4 ;  /* 0x000000140c04723c */ /* 0x044fe40000001804 */
[----:B------:R-:W2:Y:S04]  /*0320*/  LDG.E R20, desc[UR10][R18.64+0x100] ;  /* 0x0001000a12147981 */ /* 0x000ea8000c1e1900 */
[----:B------:R-:W2:Y:S02]  /*0330*/  LDG.E R21, desc[UR10][R18.64+0x110] ;  /* 0x0001100a12157981 */ /* 0x000ea4000c1e1900 */
[----:B--2---:R-:W-:Y:S02]  /*0340*/  HMMA.16816.F32 R8, R12, R20, R8 ;  /* 0x000000140c08723c */ /* 0x004fe40000001808 */
        /* <DEDUP_REMOVED lines=16> */
[----:B--2---:R-:W-:Y:S02]  /*0450*/  HMMA.16816.F32 R4, R12, R20, R4 ;  /* 0x000000140c04723c */ /* 0x004fe40000001804 */
[----:B------:R-:W2:Y:S04]  /*0460*/  LDG.E R20, desc[UR10][R18.64+0x500] ;  /* 0x0005000a12147981 */ /* 0x000ea8000c1e1900 */
[----:B------:R-:W2:Y:S01]  /*0470*/  LDG.E R21, desc[UR10][R18.64+0x510] ;  /* 0x0005100a12157981 */ /* 0x000ea2000c1e1900 */
[----:B------:R-:W-:-:S05]  /*0480*/  VIADD R16, R16, 0x4 ;  /* 0x0000000410107836 */ /* 0x000fca0000000000 */
[----:B------:R-:W-:Y:S01]  /*0490*/  ISETP.NE.AND P0, PT, R16, RZ, PT ;  /* 0x000000ff1000720c */ /* 0x000fe20003f05270 */
[----:B--2---:R-:W-:Y:S01]  /*04a0*/  HMMA.16816.F32 R8, R12, R20, R8 ;  /* 0x000000140c08723c */ /* 0x004fe20000001808 */
[----:B------:R-:W2:Y:S04]  /*04b0*/  LDG.E R12, desc[UR10][R24.64+0x60] ;  /* 0x0000600a180c7981 */ /* 0x000ea8000c1e1900 */
[----:B------:R-:W2:Y:S04]  /*04c0*/  LDG.E R14, desc[UR10][R24.64+0x70] ;  /* 0x0000700a180e7981 */ /* 0x000ea8000c1e1900 */
[----:B------:R-:W2:Y:S04]  /*04d0*/  LDG.E R13, desc[UR10][R28.64+0x60] ;  /* 0x0000600a1c0d7981 */ /* 0x000ea8000c1e1900 */
[----:B------:R-:W2:Y:S04]  /*04e0*/  LDG.E R15, desc[UR10][R28.64+0x70] ;  /* 0x0000700a1c0f7981 */ /* 0x000ea8000c1e1900 */
[----:B------:R-:W2:Y:S04]  /*04f0*/  LDG.E R24, desc[UR10][R18.64+0x600] ;  /* 0x0006000a12187981 */ /* 0x000ea8000c1e1900 */
[----:B------:R-:W2:Y:S04]  /*0500*/  LDG.E R25, desc[UR10][R18.64+0x610] ;  /* 0x0006100a12197981 */ /* 0x000ea8000c1e1900 */
[----:B------:R-:W3:Y:S04]  /*0510*/  LDG.E R20, desc[UR10][R18.64+0x700] ;  /* 0x0007000a12147981 */ /* 0x000ee8000c1e1900 */
[----:B------:R-:W3:Y:S01]  /*0520*/  LDG.E R21, desc[UR10][R18.64+0x710] ;  /* 0x0007100a12157981 */ /* 0x000ee2000c1e1900 */
[----:B------:R-:W-:-:S02]  /*0530*/  UIADD3 UR12, UP0, UPT, UR12, 0x80, URZ ;  /* 0x000000800c0c7890 */ /* 0x000fc4000ff1e0ff */
[----:B------:R-:W-:Y:S02]  /*0540*/  UIADD3 UR4, UPT, UPT, UR4, 0x40, URZ ;  /* 0x0000004004047890 */ /* 0x000fe4000fffe0ff */
[----:B------:R-:W-:Y:S02]  /*0550*/  UIADD3 UR5, UPT, UPT, UR5, 0x400, URZ ;  /* 0x0000040005057890 */ /* 0x000fe4000fffe0ff */
[----:B------:R-:W-:Y:S01]  /*0560*/  UIADD3.X UR13, UPT, UPT, URZ, UR13, URZ, UP0, !UPT ;  /* 0x0000000dff0d7290 */ /* 0x000fe200087fe4ff */
[C---:B--2---:R-:W-:Y:S08]  /*0570*/  HMMA.16816.F32 R4, R12.reuse, R24, R4 ;  /* 0x000000180c04723c */ /* 0x044ff00000001804 */
[----:B---3--:R-:W-:Y:S01]  /*0580*/  HMMA.16816.F32 R8, R12, R20, R8 ;  /* 0x000000140c08723c */ /* 0x008fe20000001808 */
[----:B------:R-:W-:-:S04]  /*0590*/  NOP ;  /* 0x0000000000007918 */ /* 0x000fc80000000000 */
[----:B------:R-:W-:-:S15]  /*05a0*/  @P0 BRA `(.L_x_3) ;  /* 0xfffffffc00280947 */ /* 0x000fde000383ffff */
.L_x_2:
[----:B------:R-:W-:-:S05]  /*05b0*/  VIADD R2, R0, 0xffffffff ;  /* 0xffffffff00027836 */ /* 0x000fca0000000000 */
[----:B------:R-:W-:-:S04]  /*05c0*/  LEA.HI R2, R2, 0x1, RZ, 0x1c ;  /* 0x0000000102027811 */ /* 0x000fc800078fe0ff */
[----:B------:R-:W-:-:S13]  /*05d0*/  LOP3.LUT P0, R24, R2, 0x3, RZ, 0xc0, !PT ;  /* 0x0000000302187812 */ /* 0x000fda000780c0ff */
[----:B------:R-:W-:Y:S05]  /*05e0*/  @!P0 BRA `(.L_x_1) ;  /* 0x0000000000948947 */ /* 0x000fea0003800000 */
[----:B------:R-:W0:Y:S01]  /*05f0*/  S2R R3, SR_LANEID ;  /* 0x0000000000037919 */ /* 0x000e220000000000 */
[----:B------:R-:W1:Y:S01]  /*0600*/  LDCU.64 UR6, c[0x0][0x380] ;  /* 0x00007000ff0677ac */ /* 0x000e620008000a00 */
[----:B------:R-:W-:Y:S01]  /*0610*/  SHF.R.U32.HI R16, RZ, 0x1, R0 ;  /* 0x00000001ff107819 */ /* 0x000fe20000011600 */
[----:B------:R-:W-:Y:S01]  /*0620*/  IMAD.MOV R24, RZ, RZ, -R24 ;  /* 0x000000ffff187224 */ /* 0x000fe200078e0a18 */
[----:B------:R-:W2:Y:S01]  /*0630*/  LDCU.64 UR14, c[0x0][0x388] ;  /* 0x00007100ff0e77ac */ /* 0x000ea20008000a00 */
[----:B-1----:R-:W-:Y:S02]  /*0640*/  UIMAD.WIDE.U32 UR6, UR4, 0x2, UR6 ;  /* 0x00000002040678a5 */ /* 0x002fe4000f8e0006 */
[----:B------:R-:W-:Y:S01]  /*0650*/  USHF.L.U32 UR4, UR4, 0x4, URZ ;  /* 0x0000000404047899 */ /* 0x000fe200080006ff */
[----:B0-----:R-:W-:Y:S02]  /*0660*/  LOP3.LUT R2, R3, 0x3, RZ, 0xc0, !PT ;  /* 0x0000000303027812 */ /* 0x001fe400078ec0ff */
[----:B------:R-:W-:Y:S01]  /*0670*/  SHF.R.U32.HI R13, RZ, 0x2, R3 ;  /* 0x00000002ff0d7819 */ /* 0x000fe20000011603 */
[----:B------:R-:W-:-:S04]  /*0680*/  IMAD.MOV.U32 R3, RZ, RZ, RZ ;  /* 0x000000ffff037224 */ /* 0x000fc800078e00ff */
[----:B------:R-:W-:-:S04]  /*0690*/  IMAD.WIDE.U32 R16, R13, R16, R2 ;  /* 0x000000100d107225 */ /* 0x000fc800078e0002 */
[----:B------:R-:W-:Y:S01]  /*06a0*/  IMAD.WIDE.U32 R2, R13, 0x8, R2 ;  /* 0x000000080d027825 */ /* 0x000fe200078e0002 */
[----:B------:R-:W-:-:S04]  /*06b0*/  SHF.L.U64.HI R28, R16, 0x2, R17 ;  /* 0x00000002101c7819 */ /* 0x000fc80000010211 */
[----:B--2---:R-:W-:-:S07]  /*06c0*/  SHF.L.U64.HI R25, R2, 0x2, R3 ;  /* 0x0000000202197819 */ /* 0x004fce0000010203 */
.L_x_4:
        /* <DEDUP_REMOVED lines=11> */
[----:B------:R-:W3:Y:S04]  /*0780*/  LDG.E R22, desc[UR10][R18.64+0x100] ;  /* 0x0001000a12167981 */ /* 0x000ee8000c1e1900 */
[----:B------:R-:W2:Y:S04]  /*0790*/  LDG.E R15, desc[UR10][R26.64+0x10] ;  /* 0x0000100a1a0f7981 */ /* 0x000ea8000c1e1900 */
[----:B------:R-:W3:Y:S01]  /*07a0*/  LDG.E R23, desc[UR10][R18.64+0x110] ;  /* 0x0001100a12177981 */ /* 0x000ee2000c1e1900 */
[----:B------:R-:W-:-:S05]  /*07b0*/  VIADD R24, R24, 0x1 ;  /* 0x0000000118187836 */ /* 0x000fca0000000000 */
[----:B------:R-:W-:Y:S01]  /*07c0*/  ISETP.NE.AND P0, PT, R24, RZ, PT ;  /* 0x000000ff1800720c */ /* 0x000fe20003f05270 */
[----:B------:R-:W-:Y:S02]  /*07d0*/  UIADD3 UR6, UP0, UPT, UR6, 0x20, URZ ;  /* 0x0000002006067890 */ /* 0x000fe4000ff1e0ff */
[----:B------:R-:W-:Y:S02]  /*07e0*/  UIADD3 UR4, UPT, UPT, UR4, 0x100, URZ ;  /* 0x0000010004047890 */ /* 0x000fe4000fffe0ff */
[----:B------:R-:W-:Y:S01]  /*07f0*/  UIADD3.X UR7, UPT, UPT, URZ, UR7, URZ, UP0, !UPT ;  /* 0x00000007ff077290 */ /* 0x000fe200087fe4ff */
[C---:B--2---:R-:W-:Y:S08]  /*0800*/  HMMA.16816.F32 R4, R12.reuse, R20, R4 ;  /* 0x000000140c04723c */ /* 0x044ff00000001804 */
[----:B---3--:R-:W-:Y:S01]  /*0810*/  HMMA.16816.F32 R8, R12, R22, R8 ;  /* 0x000000160c08723c */ /* 0x008fe20000001808 */
[----:B------:R-:W-:-:S04]  /*0820*/  NOP ;  /* 0x0000000000007918 */ /* 0x000fc80000000000 */
[----:B------:R-:W-:-:S15]  /*0830*/  @P0 BRA `(.L_x_4) ;  /* 0xfffffffc00a40947 */ /* 0x000fde000383ffff */
.L_x_1:
[----:B------:R-:W0:Y:S01]  /*0840*/  S2R R0, SR_LANEID ;  /* 0x0000000000007919 */ /* 0x000e220000000000 */
[----:B------:R-:W1:Y:S01]  /*0850*/  LDCU.64 UR4, c[0x0][0x390] ;  /* 0x00007200ff0477ac */ /* 0x000e620008000a00 */
[----:B------:R-:W-:Y:S01]  /*0860*/  IMAD.MOV.U32 R3, RZ, RZ, RZ ;  /* 0x000000ffff037224 */ /* 0x000fe200078e00ff */
[----:B0-----:R-:W-:Y:S02]  /*0870*/  LOP3.LUT R2, R0, 0x3, RZ, 0xc0, !PT ;  /* 0x0000000300027812 */ /* 0x001fe400078ec0ff */
[----:B------:R-:W-:-:S05]  /*0880*/  SHF.R.U32.HI R13, RZ, 0x2, R0 ;  /* 0x00000002ff0d7819 */ /* 0x000fca0000011600 */
[----:B------:R-:W-:-:S03]  /*0890*/  IMAD.WIDE.U32 R12, R13, 0x8, R2 ;  /* 0x000000080d0c7825 */ /* 0x000fc600078e0002 */
[----:B-1----:R-:W-:-:S04]  /*08a0*/  LEA R2, P0, R12, UR4, 0x3 ;  /* 0x000000040c027c11 */ /* 0x002fc8000f8018ff */
[----:B------:R-:W-:-:S05]  /*08b0*/  LEA.HI.X R3, R12, UR5, R13, 0x3, P0 ;  /* 0x000000050c037c11 */ /* 0x000fca00080f1c0d */
[----:B------:R-:W-:Y:S04]  /*08c0*/  STG.E.64 desc[UR10][R2.64], R4 ;  /* 0x0000000402007986 */ /* 0x000fe8000c101b0a */
[----:B------:R-:W-:Y:S04]  /*08d0*/  STG.E.64 desc[UR10][R2.64+0x200], R6 ;  /* 0x0002000602007986 */ /* 0x000fe8000c101b0a */
[----:B------:R-:W-:Y:S04]  /*08e0*/  STG.E.64 desc[UR10][R2.64+0x20], R8 ;  /* 0x0000200802007986 */ /* 0x000fe8000c101b0a */
[----:B------:R-:W-:Y:S01]  /*08f0*/  STG.E.64 desc[UR10][R2.64+0x220], R10 ;  /* 0x0002200a02007986 */ /* 0x000fe2000c101b0a */
[----:B------:R-:W-:Y:S05]  /*0900*/  EXIT ;  /* 0x000000000000794d */ /* 0x000fea0003800000 */
.L_x_5:
        /* <DEDUP_REMOVED lines=15> */
.L_x_8:


//--------------------- .text._Z23mma_16x16x32_simulationPK6__halfS1_Pf --------------------------
	.section	.text._Z23mma_16x16x32_simulationPK6__halfS1_Pf,"ax",@progbits
	.align	128
        .global         _Z23mma_16x16x32_simulationPK6__halfS1_Pf
        .type           _Z23mma_16x16x32_simulationPK6__halfS1_Pf,@function
        .size           _Z23mma_16x16x32_simulationPK6__halfS1_Pf,(.L_x_9 - _Z23mma_16x16x32_simulationPK6__halfS1_Pf)
        .other          _Z23mma_16x16x32_simulationPK6__halfS1_Pf,@"STO_CUDA_ENTRY STV_DEFAULT"
_Z23mma_16x16x32_simulationPK6__halfS1_Pf:
.text._Z23mma_16x16x32_simulationPK6__halfS1_Pf:
        /* <DEDUP_REMOVED lines=8> */
[----:B-1----:R-:W-:Y:S01]  /*0080*/  UIADD3 UR5, UP0, UPT, UR8, 0x20, URZ ;  /* 0x0000002008057890 */ /* 0x002fe2000ff1e0ff */
[----:B0-----:R-:W-:Y:S02]  /*0090*/  LOP3.LUT R2, R5, 0x3, RZ, 0xc0, !PT ;  /* 0x0000000305027812 */ /* 0x001fe400078ec0ff */
[----:B------:R-:W-:-:S05]  /*00a0*/  SHF.R.U32.HI R5, RZ, 0x2, R5 ;  /* 0x00000002ff057819 */ /* 0x000fca0000011605 */
[----:B------:R-:W-:-:S04]  /*00b0*/  IMAD.WIDE.U32 R6, R5, 0x10, R2 ;  /* 0x0000001005067825 */ /* 0x000fc800078e0002 */
[----:B------:R-:W-:Y:S01]  /*00c0*/  IMAD.WIDE.U32 R2, R5, 0x8, R2 ;  /* 0x0000000805027825 */ /* 0x000fe200078e0002 */
[----:B------:R-:W-:Y:S02]  /*00d0*/  LEA R4, P0, R6, UR8, 0x2 ;  /* 0x0000000806047c11 */ /* 0x000fe4000f8010ff */
[----:B------:R-:W-:Y:S02]  /*00e0*/  LEA R8, P1, R2, UR10, 0x2 ;  /* 0x0000000a02087c11 */ /* 0x000fe4000f8210ff */
[----:B------:R-:W-:Y:S02]  /*00f0*/  LEA.HI.X R5, R6, UR9, R7, 0x2, P0 ;  /* 0x0000000906057c11 */ /* 0x000fe400080f1407 */
[----:B------:R-:W-:-:S03]  /*0100*/  LEA.HI.X R9, R2, UR11, R3, 0x2, P1 ;  /* 0x0000000b02097c11 */ /* 0x000fc600088f1403 */
[----:B--2---:R-:W2:Y:S04]  /*0110*/  LDG.E R12, desc[UR12][R4.64] ;  /* 0x0000000c040c7981 */ /* 0x004ea8000c1e1900 */
[----:B------:R-:W2:Y:S04]  /*0120*/  LDG.E R13, desc[UR12][R4.64+0x200] ;  /* 0x0002000c040d7981 */ /* 0x000ea8000c1e1900 */
[----:B------:R-:W2:Y:S04]  /*0130*/  LDG.E R14, desc[UR12][R4.64+0x10] ;  /* 0x0000100c040e7981 */ /* 0x000ea8000c1e1900 */
[----:B------:R-:W2:Y:S01]  /*0140*/  LDG.E R15, desc[UR12][R4.64+0x210] ;  /* 0x0002100c040f7981 */ /* 0x000ea2000c1e1900 */
[----:B------:R-:W-:-:S03]  /*0150*/  UIADD3.X UR6, UPT, UPT, URZ, UR9, URZ, UP0, !UPT ;  /* 0x00000009ff067290 */ /* 0x000fc600087fe4ff */
[----:B------:R-:W2:Y:S04]  /*0160*/  LDG.E R10, desc[UR12][R8.64] ;  /* 0x0000000c080a7981 */ /* 0x000ea8000c1e1900 */
[----:B------:R-:W2:Y:S04]  /*0170*/  LDG.E R11, desc[UR12][R8.64+0x10] ;  /* 0x0000100c080b7981 */ /* 0x000ea8000c1e1900 */
[----:B------:R-:W3:Y:S04]  /*0180*/  LDG.E R18, desc[UR12][R8.64+0x100] ;  /* 0x0001000c08127981 */ /* 0x000ee8000c1e1900 */
[----:B------:R2:W3:Y:S01]  /*0190*/  LDG.E R19, desc[UR12][R8.64+0x110] ;  /* 0x0001100c08137981 */ /* 0x0004e2000c1e1900 */
[----:B------:R-:W-:Y:S01]  /*01a0*/  UIADD3 UR4, UP0, UPT, UR10, 0x200, URZ ;  /* 0x000002000a047890 */ /* 0x000fe2000ff1e0ff */
[----:B------:R-:W-:-:S03]  /*01b0*/  LEA R20, P0, R6, UR5, 0x2 ;  /* 0x0000000506147c11 */ /* 0x000fc6000f8010ff */
[----:B------:R-:W-:Y:S01]  /*01c0*/  UIADD3.X UR5, UPT, UPT, URZ, UR11, URZ, UP0, !UPT ;  /* 0x0000000bff057290 */ /* 0x000fe200087fe4ff */
[----:B------:R-:W-:Y:S02]  /*01d0*/  LEA.HI.X R21, R6, UR6, R7, 0x2, P0 ;  /* 0x0000000606157c11 */ /* 0x000fe400080f1407 */
[----:B------:R-:W-:-:S03]  /*01e0*/  LEA R22, P0, R2, UR4, 0x2 ;  /* 0x0000000402167c11 */ /* 0x000fc6000f8010ff */
[----:B------:R-:W4:Y:S01]  /*01f0*/  LDG.E R4, desc[UR12][R20.64] ;  /* 0x0000000c14047981 */ /* 0x000f22000c1e1900 */
[----:B------:R-:W-:-:S03]  /*0200*/  LEA.HI.X R23, R2, UR5, R3, 0x2, P0 ;  /* 0x0000000502177c11 */ /* 0x000fc600080f1403 */
[----:B------:R-:W4:Y:S01]  /*0210*/  LDG.E R5, desc[UR12][R20.64+0x200] ;  /* 0x0002000c14057981 */ /* 0x000f22000c1e1900 */
[----:B------:R-:W0:Y:S03]  /*0220*/  LDCU.64 UR4, c[0x0][0x390] ;  /* 0x00007200ff0477ac */ /* 0x000e260008000a00 */
[----:B------:R-:W4:Y:S04]  /*0230*/  LDG.E R6, desc[UR12][R20.64+0x10] ;  /* 0x0000100c14067981 */ /* 0x000f28000c1e1900 */
[----:B------:R-:W4:Y:S04]  /*0240*/  LDG.E R7, desc[UR12][R20.64+0x210] ;  /* 0x0002100c14077981 */ /* 0x000f28000c1e1900 */
[----:B------:R-:W4:Y:S04]  /*0250*/  LDG.E R24, desc[UR12][R22.64] ;  /* 0x0000000c16187981 */ /* 0x000f28000c1e1900 */
[----:B------:R-:W4:Y:S04]  /*0260*/  LDG.E R25, desc[UR12][R22.64+0x10] ;  /* 0x0000100c16197981 */ /* 0x000f28000c1e1900 */
[----:B------:R-:W5:Y:S04]  /*0270*/  LDG.E R16, desc[UR12][R22.64+0x100] ;  /* 0x0001000c16107981 */ /* 0x000f68000c1e1900 */
[----:B------:R-:W5:Y:S01]  /*0280*/  LDG.E R17, desc[UR12][R22.64+0x110] ;  /* 0x0001100c16117981 */ /* 0x000f62000c1e1900 */
[C---:B--2---:R-:W-:Y:S08]  /*0290*/  HMMA.16816.F32 R8, R12.reuse, R10, RZ ;  /* 0x0000000a0c08723c */ /* 0x044ff000000018ff */
[----:B---3--:R-:W-:-:S12]  /*02a0*/  HMMA.16816.F32 R12, R12, R18, RZ ;  /* 0x000000120c0c723c */ /* 0x008fd800000018ff */
[C---:B----4-:R-:W-:Y:S08]  /*02b0*/  HMMA.16816.F32 R8, R4.reuse, R24, R8 ;  /* 0x000000180408723c */ /* 0x050ff00000001808 */
[----:B-----5:R-:W-:Y:S01]  /*02c0*/  HMMA.16816.F32 R12, R4, R16, R12 ;  /* 0x00000010040c723c */ /* 0x020fe2000000180c */
[----:B0-----:R-:W-:-:S04]  /*02d0*/  LEA R4, P0, R2, UR4, 0x3 ;  /* 0x0000000402047c11 */ /* 0x001fc8000f8018ff */
[----:B------:R-:W-:-:S06]  /*02e0*/  LEA.HI.X R5, R2, UR5, R3, 0x3, P0 ;  /* 0x0000000502057c11 */ /* 0x000fcc00080f1c03 */
[----:B------:R-:W-:Y:S04]  /*02f0*/  STG.E.64 desc[UR12][R4.64], R8 ;  /* 0x0000000804007986 */ /* 0x000fe8000c101b0c */
[----:B------:R-:W-:Y:S04]  /*0300*/  STG.E.64 desc[UR12][R4.64+0x200], R10 ;  /* 0x0002000a04007986 */ /* 0x000fe8000c101b0c */
[----:B------:R-:W-:Y:S04]  /*0310*/  STG.E.64 desc[UR12][R4.64+0x20], R12 ;  /* 0x0000200c04007986 */ /* 0x000fe8000c101b0c */
[----:B------:R-:W-:Y:S01]  /*0320*/  STG.E.64 desc[UR12][R4.64+0x220], R14 ;  /* 0x0002200e04007986 */ /* 0x000fe2000c101b0c */
[----:B------:R-:W-:Y:S05]  /*0330*/  EXIT ;  /* 0x000000000000794d */ /* 0x000fea0003800000 */
.L_x_6:
        /* <DEDUP_REMOVED lines=12> */
.L_x_9:


//--------------------- .nv.shared.reserved.0     --------------------------
	.section	.nv.shared.reserved.0,"aw",@nobits
	.weak		__nv_reservedSMEM_offset_0_alias
	.size		__nv_reservedSMEM_offset_0_alias, 0, 64
	.other		__nv_reservedSMEM_offset_0_alias,@"STO_CUDA_RESERVED_SHARED STV_DEFAULT"
__nv_reservedSMEM_offset_0_alias:
	.zero		0
	.zero		64


//--------------------- .nv.constant0._Z21mma_16x16x16_baselinePK6__halfS1_Pf --------------------------
	.section	.nv.constant0._Z21mma_16x16x16_baselinePK6__halfS1_Pf,"a",@progbits
	.sectionflags	@""
	.align	4
.nv.constant0._Z21mma_16x16x16_baselinePK6__halfS1_Pf:
	.zero		920


//--------------------- .nv.constant0._Z13mma_full_gemmPK6__halfS1_Pfi --------------------------
	.section	.nv.constant0._Z13mma_full_gemmPK6__halfS1_Pfi,"a",@progbits
	.sectionflags	@""
	.align	4
.nv.constant0._Z13mma_full_gemmPK6__halfS1_Pfi:
	.zero		924


//--------------------- .nv.constant0._Z23mma_16x16x32_simulationPK6__halfS1_Pf --------------------------
	.section	.nv.constant0._Z23mma_16x16x32_simulationPK6__halfS1_Pf,"a",@progbits
	.sectionflags	@""
	.align	4
.nv.constant0._Z23mma_16x16x32_simulationPK6__halfS1_Pf:
	.zero		920


//--------------------- SYMBOLS --------------------------

	.type		.nv.reservedSmem.offset0,@object
	.size		.nv.reservedSmem.offset0,0x4
